.version 3.0
.target sm_30
.visible .entry log_2 (
  .param .u64 pArray,
  .param .s32 ArrCount)
{
  .reg .u16 w1, w2;
  .reg .u32 e1, xind;
  .reg .u64 r1;
  .reg .f32 f1;
  .reg .pred p1;
  mov.u16         w1, %ctaid.x;
  mov.u16         w2, %ntid.x;
  cvt.u32.u16     e1, %tid.x;
  mad.wide.u16    xind, w1, w2, e1;
  ld.param.s32    e1, [ArrCount];
  setp.le.s32     p1, e1, xind;
@p1 bra           Exit;
  ld.param.u64    r1, [pArray];
  mad.wide.u32    r1, xind, 4, r1;
  ld.global.f32   f1, [r1+0];
  lg2.approx.f32  f1, f1;
  st.global.f32   [r1+0], f1;
Exit:
  ret;
}


// ===== COMPILED SASS (sm_100) =====

	.target	sm_100

	.elftype	@"ET_EXEC"


//--------------------- .note.nv.tkinfo           --------------------------
	.section	.note.nv.tkinfo,"",@"SHT_NOTE"
	.sectionflags	@"SHF_NOTE_NV_TKINFO"
	.tkinfo
        /*0018*/ 	.word	0x00000002
        /*0030*/ 	.string	""
        /*0030*/ 	.string	"ptxas"
        /*0030*/ 	.string	"Cuda compilation tools, release 13.0, V13.0.88"
        /*0030*/ 	.string	"Build cuda_13.0.r13.0/compiler.36424714_0"
        /*0030*/ 	.string	"-arch sm_100 "



//--------------------- .note.nv.cuinfo           --------------------------
	.section	.note.nv.cuinfo,"",@"SHT_NOTE"
	.sectionflags	@"SHF_NOTE_NV_CUINFO"
        /*0018*/ 	.short	0x0002
        /*001a*/ 	.short	0x001e
        /*001c*/ 	.short	0x0082
	.zero		2


//--------------------- .nv.info                  --------------------------
	.section	.nv.info,"",@"SHT_CUDA_INFO"
	.align	4


	//----- nvinfo : EIATTR_REGCOUNT
	.align		4
        /*0000*/ 	.byte	0x04, 0x2f
        /*0002*/ 	.short	(.L_1 - .L_0)
	.align		4
.L_0:
        /*0004*/ 	.word	index@(log_2)
        /*0008*/ 	.word	0x00000008


	//----- nvinfo : EIATTR_FRAME_SIZE
	.align		4
.L_1:
        /*000c*/ 	.byte	0x04, 0x11
        /*000e*/ 	.short	(.L_3 - .L_2)
	.align		4
.L_2:
        /*0010*/ 	.word	index@(log_2)
        /*0014*/ 	.word	0x00000000


	//----- nvinfo : EIATTR_MIN_STACK_SIZE
	.align		4
.L_3:
        /*0018*/ 	.byte	0x04, 0x12
        /*001a*/ 	.short	(.L_5 - .L_4)
	.align		4
.L_4:
        /*001c*/ 	.word	index@(log_2)
        /*0020*/ 	.word	0x00000000
.L_5:


//--------------------- .nv.compat                --------------------------
	.section	.nv.compat,"",@"SHT_CUDA_COMPAT_INFO"
	.align	4
        /*0000*/ 	.byte	0x02, 0x09, 0x00, 0x00, 0x02, 0x02, 0x01, 0x00, 0x02, 0x05, 0x05, 0x00, 0x03, 0x07, 0x01, 0x01
        /*0010*/ 	.byte	0x02, 0x03, 0x00, 0x00, 0x02, 0x06, 0x01, 0x00, 0x04, 0x0b, 0x08, 0x00, 0x01, 0x00, 0x00, 0x00
        /*0020*/ 	.byte	0x00, 0x00, 0x00, 0x00


//--------------------- .nv.info.log_2            --------------------------
	.section	.nv.info.log_2,"",@"SHT_CUDA_INFO"
	.sectionflags	@""
	.align	4


	//----- nvinfo : EIATTR_CUDA_API_VERSION
	.align		4
        /*0000*/ 	.byte	0x04, 0x37
        /*0002*/ 	.short	(.L_7 - .L_6)
.L_6:
        /*0004*/ 	.word	0x00000082


	//----- nvinfo : EIATTR_KPARAM_INFO
	.align		4
.L_7:
        /*0008*/ 	.byte	0x04, 0x17
        /*000a*/ 	.short	(.L_9 - .L_8)
.L_8:
        /*000c*/ 	.word	0x00000000
        /*0010*/ 	.short	0x0001
        /*0012*/ 	.short	0x0008
        /*0014*/ 	.byte	0x00, 0xf0, 0x11, 0x00


	//----- nvinfo : EIATTR_KPARAM_INFO
	.align		4
.L_9:
        /*0018*/ 	.byte	0x04, 0x17
        /*001a*/ 	.short	(.L_11 - .L_10)
.L_10:
        /*001c*/ 	.word	0x00000000
        /*0020*/ 	.short	0x0000
        /*0022*/ 	.short	0x0000
        /*0024*/ 	.byte	0x00, 0xf0, 0x21, 0x00


	//----- nvinfo : EIATTR_SPARSE_MMA_MASK
	.align		4
.L_11:
        /*0028*/ 	.byte	0x03, 0x50
        /*002a*/ 	.short	0x0000


	//----- nvinfo : EIATTR_MAXREG_COUNT
	.align		4
        /*002c*/ 	.byte	0x03, 0x1b
        /*002e*/ 	.short	0x00ff


	//----- nvinfo : EIATTR_MERCURY_ISA_VERSION
	.align		4
        /*0030*/ 	.byte	0x03, 0x5f
        /*0032*/ 	.short	0x0101


	//----- nvinfo : EIATTR_VRC_CTA_INIT_COUNT
	.align		4
        /*0034*/ 	.byte	0x02, 0x4a
	.zero		1
	.zero		1


	//----- nvinfo : EIATTR_EXIT_INSTR_OFFSETS
	.align		4
        /*0038*/ 	.byte	0x04, 0x1c
        /*003a*/ 	.short	(.L_13 - .L_12)


	//   ....[0]....
.L_12:
        /*003c*/ 	.word	0x000000a0


	//   ....[1]....
        /*0040*/ 	.word	0x00000150


	//----- nvinfo : EIATTR_CBANK_PARAM_SIZE
	.align		4
.L_13:
        /*0044*/ 	.byte	0x03, 0x19
        /*0046*/ 	.short	0x000c


	//----- nvinfo : EIATTR_PARAM_CBANK
	.align		4
        /*0048*/ 	.byte	0x04, 0x0a
        /*004a*/ 	.short	(.L_15 - .L_14)
	.align		4
.L_14:
        /*004c*/ 	.word	index@(.nv.constant0.log_2)
        /*0050*/ 	.short	0x0380
        /*0052*/ 	.short	0x000c


	//----- nvinfo : EIATTR_SW_WAR
	.align		4
.L_15:
        /*0054*/ 	.byte	0x04, 0x36
        /*0056*/ 	.short	(.L_17 - .L_16)
.L_16:
        /*0058*/ 	.word	0x00000008
.L_17:


//--------------------- .nv.callgraph             --------------------------
	.section	.nv.callgraph,"",@"SHT_CUDA_CALLGRAPH"
	.align	4
	.sectionentsize	8
	.align		4
        /*0000*/ 	.word	0x00000000
	.align		4
        /*0004*/ 	.word	0xffffffff
	.align		4
        /*0008*/ 	.word	0x00000000
	.align		4
        /*000c*/ 	.word	0xfffffffe
	.align		4
        /*0010*/ 	.word	0x00000000
	.align		4
        /*0014*/ 	.word	0xfffffffd
	.align		4
        /*0018*/ 	.word	0x00000000
	.align		4
        /*001c*/ 	.word	0xfffffffc


//--------------------- .text.log_2               --------------------------
	.section	.text.log_2,"ax",@progbits
	.align	128
        .global         log_2
        .type           log_2,@function
        .size           log_2,(.L_x_1 - log_2)
        .other          log_2,@"STO_CUDA_ENTRY STV_DEFAULT"
log_2:
.text.log_2:
[----:B------:R-:W-:Y:S01]  /*0000*/  LDC R1, c[0x0][0x37c] ;  /* 0x0000df00ff017b82 */ /* 0x000fe20000000800 */
[----:B------:R-:W0:Y:S07]  /*0010*/  S2R R0, SR_TID.X ;  /* 0x0000000000007919 */ /* 0x000e2e0000002100 */
[----:B------:R-:W1:Y:S01]  /*0020*/  S2UR UR4, SR_CTAID.X ;  /* 0x00000000000479c3 */ /* 0x000e620000002500 */
[----:B------:R-:W2:Y:S07]  /*0030*/  LDCU UR5, c[0x0][0x388] ;  /* 0x00007100ff0577ac */ /* 0x000eae0008000800 */
[----:B------:R-:W3:Y:S01]  /*0040*/  LDC R3, c[0x0][0x360] ;  /* 0x0000d800ff037b82 */ /* 0x000ee20000000800 */
[----:B-1----:R-:W-:Y:S01]  /*0050*/  ULOP3.LUT UR4, UR4, 0xffff, URZ, 0xc0, !UPT ;  /* 0x0000ffff04047892 */ /* 0x002fe2000f8ec0ff */
[----:B0-----:R-:W-:-:S02]  /*0060*/  LOP3.LUT R0, R0, 0xffff, RZ, 0xc0, !PT ;  /* 0x0000ffff00007812 */ /* 0x001fc400078ec0ff */
[----:B---3--:R-:W-:-:S05]  /*0070*/  LOP3.LUT R3, R3, 0xffff, RZ, 0xc0, !PT ;  /* 0x0000ffff03037812 */ /* 0x008fca00078ec0ff */
[----:B------:R-:W-:-:S05]  /*0080*/  IMAD R0, R3, UR4, R0 ;  /* 0x0000000403007c24 */ /* 0x000fca000f8e0200 */
[----:B--2---:R-:W-:-:S13]  /*0090*/  ISETP.GE.AND P0, PT, R0, UR5, PT ;  /* 0x0000000500007c0c */ /* 0x004fda000bf06270 */
[----:B------:R-:W-:Y:S05]  /*00a0*/  @P0 EXIT ;  /* 0x000000000000094d */ /* 0x000fea0003800000 */
[----:B------:R-:W0:Y:S01]  /*00b0*/  LDCU.64 UR6, c[0x0][0x380] ;  /* 0x00007000ff0677ac */ /* 0x000e220008000a00 */
[----:B------:R-:W1:Y:S01]  /*00c0*/  LDCU.64 UR4, c[0x0][0x358] ;  /* 0x00006b00ff0477ac */ /* 0x000e620008000a00 */
[----:B0-----:R-:W-:-:S04]  /*00d0*/  LEA R2, P0, R0, UR6, 0x2 ;  /* 0x0000000600027c11 */ /* 0x001fc8000f8010ff */
[----:B------:R-:W-:-:S05]  /*00e0*/  LEA.HI.X R3, R0, UR7, RZ, 0x2, P0 ;  /* 0x0000000700037c11 */ /* 0x000fca00080f14ff */
[----:B-1----:R-:W2:Y:S02]  /*00f0*/  LDG.E R0, desc[UR4][R2.64] ;  /* 0x0000000402007981 */ /* 0x002ea4000c1e1900 */
[----:B--2---:R-:W-:-:S13]  /*0100*/  FSETP.GEU.AND P0, PT, |R0|, 1.175494350822287508e-38, PT ;  /* 0x008000000000780b */ /* 0x004fda0003f0e200 */
[----:B------:R-:W-:-:S04]  /*0110*/  @!P0 FMUL R0, R0, 16777216 ;  /* 0x4b80000000008820 */ /* 0x000fc80000400000 */
[----:B------:R-:W0:Y:S02]  /*0120*/  MUFU.LG2 R5, R0 ;  /* 0x0000000000057308 */ /* 0x000e240000000c00 */
[----:B0-----:R-:W-:-:S05]  /*0130*/  @!P0 FADD R5, R5, -24 ;  /* 0xc1c0000005058421 */ /* 0x001fca0000000000 */
[----:B------:R-:W-:Y:S01]  /*0140*/  STG.E desc[UR4][R2.64], R5 ;  /* 0x0000000502007986 */ /* 0x000fe2000c101904 */
[----:B------:R-:W-:Y:S05]  /*0150*/  EXIT ;  /* 0x000000000000794d */ /* 0x000fea0003800000 */
.L_x_0:
[----:B------:R-:W-:-:S00]  /*0160*/  BRA `(.L_x_0) ;  /* 0xfffffffc00fc7947 */ /* 0x000fc0000383ffff */
[----:B------:R-:W-:-:S00]  /*0170*/  NOP ;  /* 0x0000000000007918 */ /* 0x000fc00000000000 */
        /* <DEDUP_REMOVED lines=8> */
.L_x_1:


//--------------------- .nv.shared.reserved.0     --------------------------
	.section	.nv.shared.reserved.0,"aw",@nobits
	.weak		__nv_reservedSMEM_offset_0_alias
	.size		__nv_reservedSMEM_offset_0_alias, 0, 64
	.other		__nv_reservedSMEM_offset_0_alias,@"STO_CUDA_RESERVED_SHARED STV_DEFAULT"
__nv_reservedSMEM_offset_0_alias:
	.zero		0
	.zero		64


//--------------------- .nv.constant0.log_2       --------------------------
	.section	.nv.constant0.log_2,"a",@progbits
	.sectionflags	@""
	.align	4
.nv.constant0.log_2:
	.zero		908


//--------------------- SYMBOLS --------------------------

	.type		.nv.reservedSmem.offset0,@object
	.size		.nv.reservedSmem.offset0,0x4
